//
// Generated by NVIDIA NVVM Compiler
//
// Compiler Build ID: CL-36424714
// Cuda compilation tools, release 13.0, V13.0.88
// Based on NVVM 20.0.0
//

.version 9.0
.target sm_100
.address_size 64

	// .globl	_Z9scmpOnGPUPKfS0_S0_S0_Pf

.visible .entry _Z9scmpOnGPUPKfS0_S0_S0_Pf(
	.param .u64 .ptr .align 1 _Z9scmpOnGPUPKfS0_S0_S0_Pf_param_0,
	.param .u64 .ptr .align 1 _Z9scmpOnGPUPKfS0_S0_S0_Pf_param_1,
	.param .u64 .ptr .align 1 _Z9scmpOnGPUPKfS0_S0_S0_Pf_param_2,
	.param .u64 .ptr .align 1 _Z9scmpOnGPUPKfS0_S0_S0_Pf_param_3,
	.param .u64 .ptr .align 1 _Z9scmpOnGPUPKfS0_S0_S0_Pf_param_4
)
{
	.reg .b32 	%r<5>;
	.reg .b32 	%f<7>;
	.reg .b64 	%rd<17>;

	ld.param.u64 	%rd1, [_Z9scmpOnGPUPKfS0_S0_S0_Pf_param_0];
	ld.param.u64 	%rd2, [_Z9scmpOnGPUPKfS0_S0_S0_Pf_param_1];
	ld.param.u64 	%rd3, [_Z9scmpOnGPUPKfS0_S0_S0_Pf_param_2];
	ld.param.u64 	%rd4, [_Z9scmpOnGPUPKfS0_S0_S0_Pf_param_3];
	ld.param.u64 	%rd5, [_Z9scmpOnGPUPKfS0_S0_S0_Pf_param_4];
	cvta.to.global.u64 	%rd6, %rd5;
	cvta.to.global.u64 	%rd7, %rd4;
	cvta.to.global.u64 	%rd8, %rd2;
	cvta.to.global.u64 	%rd9, %rd3;
	cvta.to.global.u64 	%rd10, %rd1;
	mov.u32 	%r1, %ctaid.x;
	mov.u32 	%r2, %ntid.x;
	mov.u32 	%r3, %tid.x;
	mad.lo.s32 	%r4, %r1, %r2, %r3;
	mul.wide.s32 	%rd11, %r4, 4;
	add.s64 	%rd12, %rd10, %rd11;
	ld.global.f32 	%f1, [%rd12];
	add.s64 	%rd13, %rd9, %rd11;
	ld.global.f32 	%f2, [%rd13];
	add.s64 	%rd14, %rd8, %rd11;
	ld.global.f32 	%f3, [%rd14];
	add.s64 	%rd15, %rd7, %rd11;
	ld.global.f32 	%f4, [%rd15];
	mul.f32 	%f5, %f3, %f4;
	fma.rn.f32 	%f6, %f1, %f2, %f5;
	add.s64 	%rd16, %rd6, %rd11;
	st.global.f32 	[%rd16], %f6;
	ret;

}


// ===== COMPILED SASS (sm_100) =====

	.target	sm_100

	.elftype	@"ET_EXEC"


//--------------------- .note.nv.tkinfo           --------------------------
	.section	.note.nv.tkinfo,"",@"SHT_NOTE"
	.sectionflags	@"SHF_NOTE_NV_TKINFO"
	.tkinfo
        /*0018*/ 	.word	0x00000002
        /*0030*/ 	.string	""
        /*0030*/ 	.string	"ptxas"
        /*0030*/ 	.string	"Cuda compilation tools, release 13.0, V13.0.88"
        /*0030*/ 	.string	"Build cuda_13.0.r13.0/compiler.36424714_0"
        /*0030*/ 	.string	"-arch sm_100 -m 64 "



//--------------------- .note.nv.cuinfo           --------------------------
	.section	.note.nv.cuinfo,"",@"SHT_NOTE"
	.sectionflags	@"SHF_NOTE_NV_CUINFO"
        /*0018*/ 	.short	0x0002
        /*001a*/ 	.short	0x0064
        /*001c*/ 	.short	0x0082
	.zero		2


//--------------------- .nv.info                  --------------------------
	.section	.nv.info,"",@"SHT_CUDA_INFO"
	.align	4


	//----- nvinfo : EIATTR_REGCOUNT
	.align		4
        /*0000*/ 	.byte	0x04, 0x2f
        /*0002*/ 	.short	(.L_1 - .L_0)
	.align		4
.L_0:
        /*0004*/ 	.word	index@(_Z9scmpOnGPUPKfS0_S0_S0_Pf)
        /*0008*/ 	.word	0x00000012


	//----- nvinfo : EIATTR_FRAME_SIZE
	.align		4
.L_1:
        /*000c*/ 	.byte	0x04, 0x11
        /*000e*/ 	.short	(.L_3 - .L_2)
	.align		4
.L_2:
        /*0010*/ 	.word	index@(_Z9scmpOnGPUPKfS0_S0_S0_Pf)
        /*0014*/ 	.word	0x00000000


	//----- nvinfo : EIATTR_MIN_STACK_SIZE
	.align		4
.L_3:
        /*0018*/ 	.byte	0x04, 0x12
        /*001a*/ 	.short	(.L_5 - .L_4)
	.align		4
.L_4:
        /*001c*/ 	.word	index@(_Z9scmpOnGPUPKfS0_S0_S0_Pf)
        /*0020*/ 	.word	0x00000000
.L_5:


//--------------------- .nv.compat                --------------------------
	.section	.nv.compat,"",@"SHT_CUDA_COMPAT_INFO"
	.align	4
        /*0000*/ 	.byte	0x02, 0x09, 0x00, 0x00, 0x02, 0x02, 0x01, 0x00, 0x02, 0x05, 0x05, 0x00, 0x03, 0x07, 0x01, 0x01
        /*0010*/ 	.byte	0x02, 0x03, 0x00, 0x00, 0x02, 0x06, 0x01, 0x00, 0x04, 0x0b, 0x08, 0x00, 0x09, 0x00, 0x00, 0x00
        /*0020*/ 	.byte	0x00, 0x00, 0x00, 0x00


//--------------------- .nv.info._Z9scmpOnGPUPKfS0_S0_S0_Pf --------------------------
	.section	.nv.info._Z9scmpOnGPUPKfS0_S0_S0_Pf,"",@"SHT_CUDA_INFO"
	.sectionflags	@""
	.align	4


	//----- nvinfo : EIATTR_CUDA_API_VERSION
	.align		4
        /*0000*/ 	.byte	0x04, 0x37
        /*0002*/ 	.short	(.L_7 - .L_6)
.L_6:
        /*0004*/ 	.word	0x00000082


	//----- nvinfo : EIATTR_KPARAM_INFO
	.align		4
.L_7:
        /*0008*/ 	.byte	0x04, 0x17
        /*000a*/ 	.short	(.L_9 - .L_8)
.L_8:
        /*000c*/ 	.word	0x00000000
        /*0010*/ 	.short	0x0004
        /*0012*/ 	.short	0x0020
        /*0014*/ 	.byte	0x00, 0xf5, 0x21, 0x00


	//----- nvinfo : EIATTR_KPARAM_INFO
	.align		4
.L_9:
        /*0018*/ 	.byte	0x04, 0x17
        /*001a*/ 	.short	(.L_11 - .L_10)
.L_10:
        /*001c*/ 	.word	0x00000000
        /*0020*/ 	.short	0x0003
        /*0022*/ 	.short	0x0018
        /*0024*/ 	.byte	0x00, 0xf5, 0x21, 0x00


	//----- nvinfo : EIATTR_KPARAM_INFO
	.align		4
.L_11:
        /*0028*/ 	.byte	0x04, 0x17
        /*002a*/ 	.short	(.L_13 - .L_12)
.L_12:
        /*002c*/ 	.word	0x00000000
        /*0030*/ 	.short	0x0002
        /*0032*/ 	.short	0x0010
        /*0034*/ 	.byte	0x00, 0xf5, 0x21, 0x00


	//----- nvinfo : EIATTR_KPARAM_INFO
	.align		4
.L_13:
        /*0038*/ 	.byte	0x04, 0x17
        /*003a*/ 	.short	(.L_15 - .L_14)
.L_14:
        /*003c*/ 	.word	0x00000000
        /*0040*/ 	.short	0x0001
        /*0042*/ 	.short	0x0008
        /*0044*/ 	.byte	0x00, 0xf5, 0x21, 0x00


	//----- nvinfo : EIATTR_KPARAM_INFO
	.align		4
.L_15:
        /*0048*/ 	.byte	0x04, 0x17
        /*004a*/ 	.short	(.L_17 - .L_16)
.L_16:
        /*004c*/ 	.word	0x00000000
        /*0050*/ 	.short	0x0000
        /*0052*/ 	.short	0x0000
        /*0054*/ 	.byte	0x00, 0xf5, 0x21, 0x00


	//----- nvinfo : EIATTR_SPARSE_MMA_MASK
	.align		4
.L_17:
        /*0058*/ 	.byte	0x03, 0x50
        /*005a*/ 	.short	0x0000


	//----- nvinfo : EIATTR_MAXREG_COUNT
	.align		4
        /*005c*/ 	.byte	0x03, 0x1b
        /*005e*/ 	.short	0x00ff


	//----- nvinfo : EIATTR_MERCURY_ISA_VERSION
	.align		4
        /*0060*/ 	.byte	0x03, 0x5f
        /*0062*/ 	.short	0x0101


	//----- nvinfo : EIATTR_VRC_CTA_INIT_COUNT
	.align		4
        /*0064*/ 	.byte	0x02, 0x4a
	.zero		1
	.zero		1


	//----- nvinfo : EIATTR_EXIT_INSTR_OFFSETS
	.align		4
        /*0068*/ 	.byte	0x04, 0x1c
        /*006a*/ 	.short	(.L_19 - .L_18)


	//   ....[0]....
.L_18:
        /*006c*/ 	.word	0x00000170


	//----- nvinfo : EIATTR_CBANK_PARAM_SIZE
	.align		4
.L_19:
        /*0070*/ 	.byte	0x03, 0x19
        /*0072*/ 	.short	0x0028


	//----- nvinfo : EIATTR_PARAM_CBANK
	.align		4
        /*0074*/ 	.byte	0x04, 0x0a
        /*0076*/ 	.short	(.L_21 - .L_20)
	.align		4
.L_20:
        /*0078*/ 	.word	index@(.nv.constant0._Z9scmpOnGPUPKfS0_S0_S0_Pf)
        /*007c*/ 	.short	0x0380
        /*007e*/ 	.short	0x0028


	//----- nvinfo : EIATTR_SW_WAR
	.align		4
.L_21:
        /*0080*/ 	.byte	0x04, 0x36
        /*0082*/ 	.short	(.L_23 - .L_22)
.L_22:
        /*0084*/ 	.word	0x00000008
.L_23:


//--------------------- .nv.callgraph             --------------------------
	.section	.nv.callgraph,"",@"SHT_CUDA_CALLGRAPH"
	.align	4
	.sectionentsize	8
	.align		4
        /*0000*/ 	.word	0x00000000
	.align		4
        /*0004*/ 	.word	0xffffffff
	.align		4
        /*0008*/ 	.word	0x00000000
	.align		4
        /*000c*/ 	.word	0xfffffffe
	.align		4
        /*0010*/ 	.word	0x00000000
	.align		4
        /*0014*/ 	.word	0xfffffffd
	.align		4
        /*0018*/ 	.word	0x00000000
	.align		4
        /*001c*/ 	.word	0xfffffffc


//--------------------- .text._Z9scmpOnGPUPKfS0_S0_S0_Pf --------------------------
	.section	.text._Z9scmpOnGPUPKfS0_S0_S0_Pf,"ax",@progbits
	.align	128
        .global         _Z9scmpOnGPUPKfS0_S0_S0_Pf
        .type           _Z9scmpOnGPUPKfS0_S0_S0_Pf,@function
        .size           _Z9scmpOnGPUPKfS0_S0_S0_Pf,(.L_x_1 - _Z9scmpOnGPUPKfS0_S0_S0_Pf)
        .other          _Z9scmpOnGPUPKfS0_S0_S0_Pf,@"STO_CUDA_ENTRY STV_DEFAULT"
_Z9scmpOnGPUPKfS0_S0_S0_Pf:
.text._Z9scmpOnGPUPKfS0_S0_S0_Pf:
[----:B------:R-:W-:Y:S01]  /*0000*/  LDC R1, c[0x0][0x37c] ;  /* 0x0000df00ff017b82 */ /* 0x000fe20000000800 */
[----:B------:R-:W0:Y:S07]  /*0010*/  S2R R0, SR_TID.X ;  /* 0x0000000000007919 */ /* 0x000e2e0000002100 */
[----:B------:R-:W0:Y:S01]  /*0020*/  S2UR UR6, SR_CTAID.X ;  /* 0x00000000000679c3 */ /* 0x000e220000002500 */
[----:B------:R-:W1:Y:S07]  /*0030*/  LDCU.64 UR4, c[0x0][0x358] ;  /* 0x00006b00ff0477ac */ /* 0x000e6e0008000a00 */
[----:B------:R-:W0:Y:S08]  /*0040*/  LDC R13, c[0x0][0x360] ;  /* 0x0000d800ff0d7b82 */ /* 0x000e300000000800 */
[----:B------:R-:W2:Y:S08]  /*0050*/  LDC.64 R6, c[0x0][0x388] ;  /* 0x0000e200ff067b82 */ /* 0x000eb00000000a00 */
[----:B------:R-:W3:Y:S08]  /*0060*/  LDC.64 R8, c[0x0][0x398] ;  /* 0x0000e600ff087b82 */ /* 0x000ef00000000a00 */
[----:B------:R-:W4:Y:S01]  /*0070*/  LDC.64 R2, c[0x0][0x380] ;  /* 0x0000e000ff027b82 */ /* 0x000f220000000a00 */
[----:B0-----:R-:W-:-:S07]  /*0080*/  IMAD R13, R13, UR6, R0 ;  /* 0x000000060d0d7c24 */ /* 0x001fce000f8e0200 */
[----:B------:R-:W0:Y:S01]  /*0090*/  LDC.64 R4, c[0x0][0x390] ;  /* 0x0000e400ff047b82 */ /* 0x000e220000000a00 */
[----:B--2---:R-:W-:-:S06]  /*00a0*/  IMAD.WIDE R6, R13, 0x4, R6 ;  /* 0x000000040d067825 */ /* 0x004fcc00078e0206 */
[----:B-1----:R-:W2:Y:S01]  /*00b0*/  LDG.E R6, desc[UR4][R6.64] ;  /* 0x0000000406067981 */ /* 0x002ea2000c1e1900 */
[C---:B---3--:R-:W-:Y:S01]  /*00c0*/  IMAD.WIDE R8, R13.reuse, 0x4, R8 ;  /* 0x000000040d087825 */ /* 0x048fe200078e0208 */
[----:B------:R-:W1:Y:S05]  /*00d0*/  LDC.64 R10, c[0x0][0x3a0] ;  /* 0x0000e800ff0a7b82 */ /* 0x000e6a0000000a00 */
[----:B------:R-:W2:Y:S01]  /*00e0*/  LDG.E R9, desc[UR4][R8.64] ;  /* 0x0000000408097981 */ /* 0x000ea2000c1e1900 */
[----:B----4-:R-:W-:-:S06]  /*00f0*/  IMAD.WIDE R2, R13, 0x4, R2 ;  /* 0x000000040d027825 */ /* 0x010fcc00078e0202 */
[----:B------:R-:W3:Y:S01]  /*0100*/  LDG.E R2, desc[UR4][R2.64] ;  /* 0x0000000402027981 */ /* 0x000ee2000c1e1900 */
[----:B0-----:R-:W-:-:S06]  /*0110*/  IMAD.WIDE R4, R13, 0x4, R4 ;  /* 0x000000040d047825 */ /* 0x001fcc00078e0204 */
[----:B------:R-:W3:Y:S01]  /*0120*/  LDG.E R5, desc[UR4][R4.64] ;  /* 0x0000000404057981 */ /* 0x000ee2000c1e1900 */
[----:B-1----:R-:W-:-:S04]  /*0130*/  IMAD.WIDE R10, R13, 0x4, R10 ;  /* 0x000000040d0a7825 */ /* 0x002fc800078e020a */
[----:B--2---:R-:W-:-:S04]  /*0140*/  FMUL R15, R6, R9 ;  /* 0x00000009060f7220 */ /* 0x004fc80000400000 */
[----:B---3--:R-:W-:-:S05]  /*0150*/  FFMA R15, R2, R5, R15 ;  /* 0x00000005020f7223 */ /* 0x008fca000000000f */
[----:B------:R-:W-:Y:S01]  /*0160*/  STG.E desc[UR4][R10.64], R15 ;  /* 0x0000000f0a007986 */ /* 0x000fe2000c101904 */
[----:B------:R-:W-:Y:S05]  /*0170*/  EXIT ;  /* 0x000000000000794d */ /* 0x000fea0003800000 */
.L_x_0:
[----:B------:R-:W-:-:S00]  /*0180*/  BRA `(.L_x_0) ;  /* 0xfffffffc00fc7947 */ /* 0x000fc0000383ffff */
[----:B------:R-:W-:-:S00]  /*0190*/  NOP ;  /* 0x0000000000007918 */ /* 0x000fc00000000000 */
        /* <DEDUP_REMOVED lines=14> */
.L_x_1:


//--------------------- .nv.shared.reserved.0     --------------------------
	.section	.nv.shared.reserved.0,"aw",@nobits
	.weak		__nv_reservedSMEM_offset_0_alias
	.size		__nv_reservedSMEM_offset_0_alias, 0, 64
	.other		__nv_reservedSMEM_offset_0_alias,@"STO_CUDA_RESERVED_SHARED STV_DEFAULT"
__nv_reservedSMEM_offset_0_alias:
	.zero		0
	.zero		64


//--------------------- .nv.constant0._Z9scmpOnGPUPKfS0_S0_S0_Pf --------------------------
	.section	.nv.constant0._Z9scmpOnGPUPKfS0_S0_S0_Pf,"a",@progbits
	.sectionflags	@""
	.align	4
.nv.constant0._Z9scmpOnGPUPKfS0_S0_S0_Pf:
	.zero		936


//--------------------- SYMBOLS --------------------------

	.type		.nv.reservedSmem.offset0,@object
	.size		.nv.reservedSmem.offset0,0x4
